//
// Generated by NVIDIA NVVM Compiler
//
// Compiler Build ID: CL-36424714
// Cuda compilation tools, release 13.0, V13.0.88
// Based on NVVM 20.0.0
//

.version 9.0
.target sm_100
.address_size 64

	// .globl	_Z11fill_memoryPhPx
.global .align 1 .b8 $str[17] = {48, 49, 50, 51, 52, 53, 54, 55, 56, 57, 97, 98, 99, 100, 101, 102};

.visible .entry _Z11fill_memoryPhPx(
	.param .u64 .ptr .align 1 _Z11fill_memoryPhPx_param_0,
	.param .u64 .ptr .align 1 _Z11fill_memoryPhPx_param_1
)
{
	.reg .pred 	%p<2>;
	.reg .b32 	%r<5>;
	.reg .b64 	%rd<57>;

	ld.param.u64 	%rd5, [_Z11fill_memoryPhPx_param_0];
	ld.param.u64 	%rd6, [_Z11fill_memoryPhPx_param_1];
	cvta.to.global.u64 	%rd7, %rd5;
	cvta.to.global.u64 	%rd1, %rd6;
	add.s64 	%rd56, %rd7, 64;
	mov.b32 	%r4, 0;
$L__BB0_1:
	ld.global.u64 	%rd8, [%rd1];
	mad.lo.s64 	%rd9, %rd8, 25214903917, 11;
	and.b64  	%rd10, %rd9, 281474976710655;
	st.global.u64 	[%rd1], %rd10;
	st.global.u64 	[%rd56+-64], %rd10;
	ld.global.u64 	%rd11, [%rd1];
	mad.lo.s64 	%rd12, %rd11, 25214903917, 11;
	and.b64  	%rd13, %rd12, 281474976710655;
	st.global.u64 	[%rd1], %rd13;
	st.global.u64 	[%rd56+-56], %rd13;
	ld.global.u64 	%rd14, [%rd1];
	mad.lo.s64 	%rd15, %rd14, 25214903917, 11;
	and.b64  	%rd16, %rd15, 281474976710655;
	st.global.u64 	[%rd1], %rd16;
	st.global.u64 	[%rd56+-48], %rd16;
	ld.global.u64 	%rd17, [%rd1];
	mad.lo.s64 	%rd18, %rd17, 25214903917, 11;
	and.b64  	%rd19, %rd18, 281474976710655;
	st.global.u64 	[%rd1], %rd19;
	st.global.u64 	[%rd56+-40], %rd19;
	ld.global.u64 	%rd20, [%rd1];
	mad.lo.s64 	%rd21, %rd20, 25214903917, 11;
	and.b64  	%rd22, %rd21, 281474976710655;
	st.global.u64 	[%rd1], %rd22;
	st.global.u64 	[%rd56+-32], %rd22;
	ld.global.u64 	%rd23, [%rd1];
	mad.lo.s64 	%rd24, %rd23, 25214903917, 11;
	and.b64  	%rd25, %rd24, 281474976710655;
	st.global.u64 	[%rd1], %rd25;
	st.global.u64 	[%rd56+-24], %rd25;
	ld.global.u64 	%rd26, [%rd1];
	mad.lo.s64 	%rd27, %rd26, 25214903917, 11;
	and.b64  	%rd28, %rd27, 281474976710655;
	st.global.u64 	[%rd1], %rd28;
	st.global.u64 	[%rd56+-16], %rd28;
	ld.global.u64 	%rd29, [%rd1];
	mad.lo.s64 	%rd30, %rd29, 25214903917, 11;
	and.b64  	%rd31, %rd30, 281474976710655;
	st.global.u64 	[%rd1], %rd31;
	st.global.u64 	[%rd56+-8], %rd31;
	ld.global.u64 	%rd32, [%rd1];
	mad.lo.s64 	%rd33, %rd32, 25214903917, 11;
	and.b64  	%rd34, %rd33, 281474976710655;
	st.global.u64 	[%rd1], %rd34;
	st.global.u64 	[%rd56], %rd34;
	ld.global.u64 	%rd35, [%rd1];
	mad.lo.s64 	%rd36, %rd35, 25214903917, 11;
	and.b64  	%rd37, %rd36, 281474976710655;
	st.global.u64 	[%rd1], %rd37;
	st.global.u64 	[%rd56+8], %rd37;
	ld.global.u64 	%rd38, [%rd1];
	mad.lo.s64 	%rd39, %rd38, 25214903917, 11;
	and.b64  	%rd40, %rd39, 281474976710655;
	st.global.u64 	[%rd1], %rd40;
	st.global.u64 	[%rd56+16], %rd40;
	ld.global.u64 	%rd41, [%rd1];
	mad.lo.s64 	%rd42, %rd41, 25214903917, 11;
	and.b64  	%rd43, %rd42, 281474976710655;
	st.global.u64 	[%rd1], %rd43;
	st.global.u64 	[%rd56+24], %rd43;
	ld.global.u64 	%rd44, [%rd1];
	mad.lo.s64 	%rd45, %rd44, 25214903917, 11;
	and.b64  	%rd46, %rd45, 281474976710655;
	st.global.u64 	[%rd1], %rd46;
	st.global.u64 	[%rd56+32], %rd46;
	ld.global.u64 	%rd47, [%rd1];
	mad.lo.s64 	%rd48, %rd47, 25214903917, 11;
	and.b64  	%rd49, %rd48, 281474976710655;
	st.global.u64 	[%rd1], %rd49;
	st.global.u64 	[%rd56+40], %rd49;
	ld.global.u64 	%rd50, [%rd1];
	mad.lo.s64 	%rd51, %rd50, 25214903917, 11;
	and.b64  	%rd52, %rd51, 281474976710655;
	st.global.u64 	[%rd1], %rd52;
	st.global.u64 	[%rd56+48], %rd52;
	ld.global.u64 	%rd53, [%rd1];
	mad.lo.s64 	%rd54, %rd53, 25214903917, 11;
	and.b64  	%rd55, %rd54, 281474976710655;
	st.global.u64 	[%rd1], %rd55;
	st.global.u64 	[%rd56+56], %rd55;
	add.s32 	%r4, %r4, 16;
	add.s64 	%rd56, %rd56, 128;
	setp.ne.s32 	%p1, %r4, 536870912;
	@%p1 bra 	$L__BB0_1;
	ret;

}
	// .globl	_Z9gen_noncejPhS_
.visible .entry _Z9gen_noncejPhS_(
	.param .u32 _Z9gen_noncejPhS__param_0,
	.param .u64 .ptr .align 1 _Z9gen_noncejPhS__param_1,
	.param .u64 .ptr .align 1 _Z9gen_noncejPhS__param_2
)
{
	.reg .b16 	%rs<113>;
	.reg .b32 	%r<19>;
	.reg .b64 	%rd<137>;

	ld.param.u32 	%r1, [_Z9gen_noncejPhS__param_0];
	ld.param.u64 	%rd1, [_Z9gen_noncejPhS__param_1];
	ld.param.u64 	%rd2, [_Z9gen_noncejPhS__param_2];
	cvta.to.global.u64 	%rd3, %rd1;
	cvta.to.global.u64 	%rd4, %rd2;
	cvt.u64.u32 	%rd5, %r1;
	add.s64 	%rd6, %rd4, %rd5;
	ld.global.u8 	%rs1, [%rd6];
	shr.u16 	%rs2, %rs1, 4;
	cvt.u64.u16 	%rd7, %rs2;
	mov.u64 	%rd8, $str;
	add.s64 	%rd9, %rd8, %rd7;
	ld.global.nc.u8 	%rs3, [%rd9];
	cvt.u16.u8 	%rs4, %rs3;
	st.global.u8 	[%rd3], %rs4;
	add.s32 	%r2, %r1, 997525853;
	cvt.u64.u32 	%rd10, %r2;
	add.s64 	%rd11, %rd4, %rd10;
	ld.global.u8 	%rd12, [%rd11];
	and.b64  	%rd13, %rd12, 15;
	add.s64 	%rd14, %rd8, %rd13;
	ld.global.nc.u8 	%rs5, [%rd14];
	cvt.u16.u8 	%rs6, %rs5;
	st.global.u8 	[%rd3+1], %rs6;
	ld.global.u8 	%rs7, [%rd11];
	shr.u16 	%rs8, %rs7, 4;
	cvt.u64.u16 	%rd15, %rs8;
	add.s64 	%rd16, %rd8, %rd15;
	ld.global.nc.u8 	%rs9, [%rd16];
	cvt.u16.u8 	%rs10, %rs9;
	st.global.u8 	[%rd3+2], %rs10;
	add.s32 	%r3, %r1, 1995051706;
	cvt.u64.u32 	%rd17, %r3;
	add.s64 	%rd18, %rd4, %rd17;
	ld.global.u8 	%rd19, [%rd18];
	and.b64  	%rd20, %rd19, 15;
	add.s64 	%rd21, %rd8, %rd20;
	ld.global.nc.u8 	%rs11, [%rd21];
	cvt.u16.u8 	%rs12, %rs11;
	st.global.u8 	[%rd3+3], %rs12;
	ld.global.u8 	%rs13, [%rd18];
	shr.u16 	%rs14, %rs13, 4;
	cvt.u64.u16 	%rd22, %rs14;
	add.s64 	%rd23, %rd8, %rd22;
	ld.global.nc.u8 	%rs15, [%rd23];
	cvt.u16.u8 	%rs16, %rs15;
	st.global.u8 	[%rd3+4], %rs16;
	add.s32 	%r4, %r1, -1302389737;
	cvt.u64.u32 	%rd24, %r4;
	add.s64 	%rd25, %rd4, %rd24;
	ld.global.u8 	%rd26, [%rd25];
	and.b64  	%rd27, %rd26, 15;
	add.s64 	%rd28, %rd8, %rd27;
	ld.global.nc.u8 	%rs17, [%rd28];
	cvt.u16.u8 	%rs18, %rs17;
	st.global.u8 	[%rd3+5], %rs18;
	ld.global.u8 	%rs19, [%rd25];
	shr.u16 	%rs20, %rs19, 4;
	cvt.u64.u16 	%rd29, %rs20;
	add.s64 	%rd30, %rd8, %rd29;
	ld.global.nc.u8 	%rs21, [%rd30];
	cvt.u16.u8 	%rs22, %rs21;
	st.global.u8 	[%rd3+6], %rs22;
	add.s32 	%r5, %r1, -304863884;
	cvt.u64.u32 	%rd31, %r5;
	add.s64 	%rd32, %rd4, %rd31;
	ld.global.u8 	%rd33, [%rd32];
	and.b64  	%rd34, %rd33, 15;
	add.s64 	%rd35, %rd8, %rd34;
	ld.global.nc.u8 	%rs23, [%rd35];
	cvt.u16.u8 	%rs24, %rs23;
	st.global.u8 	[%rd3+7], %rs24;
	ld.global.u8 	%rs25, [%rd32];
	shr.u16 	%rs26, %rs25, 4;
	cvt.u64.u16 	%rd36, %rs26;
	add.s64 	%rd37, %rd8, %rd36;
	ld.global.nc.u8 	%rs27, [%rd37];
	cvt.u16.u8 	%rs28, %rs27;
	st.global.u8 	[%rd3+8], %rs28;
	add.s32 	%r6, %r1, 692661969;
	cvt.u64.u32 	%rd38, %r6;
	add.s64 	%rd39, %rd4, %rd38;
	ld.global.u8 	%rd40, [%rd39];
	and.b64  	%rd41, %rd40, 15;
	add.s64 	%rd42, %rd8, %rd41;
	ld.global.nc.u8 	%rs29, [%rd42];
	cvt.u16.u8 	%rs30, %rs29;
	st.global.u8 	[%rd3+9], %rs30;
	ld.global.u8 	%rs31, [%rd39];
	shr.u16 	%rs32, %rs31, 4;
	cvt.u64.u16 	%rd43, %rs32;
	add.s64 	%rd44, %rd8, %rd43;
	ld.global.nc.u8 	%rs33, [%rd44];
	cvt.u16.u8 	%rs34, %rs33;
	st.global.u8 	[%rd3+10], %rs34;
	add.s32 	%r7, %r1, 1690187822;
	cvt.u64.u32 	%rd45, %r7;
	add.s64 	%rd46, %rd4, %rd45;
	ld.global.u8 	%rd47, [%rd46];
	and.b64  	%rd48, %rd47, 15;
	add.s64 	%rd49, %rd8, %rd48;
	ld.global.nc.u8 	%rs35, [%rd49];
	cvt.u16.u8 	%rs36, %rs35;
	st.global.u8 	[%rd3+11], %rs36;
	ld.global.u8 	%rs37, [%rd46];
	shr.u16 	%rs38, %rs37, 4;
	cvt.u64.u16 	%rd50, %rs38;
	add.s64 	%rd51, %rd8, %rd50;
	ld.global.nc.u8 	%rs39, [%rd51];
	cvt.u16.u8 	%rs40, %rs39;
	st.global.u8 	[%rd3+12], %rs40;
	add.s32 	%r8, %r1, -1607253621;
	cvt.u64.u32 	%rd52, %r8;
	add.s64 	%rd53, %rd4, %rd52;
	ld.global.u8 	%rd54, [%rd53];
	and.b64  	%rd55, %rd54, 15;
	add.s64 	%rd56, %rd8, %rd55;
	ld.global.nc.u8 	%rs41, [%rd56];
	cvt.u16.u8 	%rs42, %rs41;
	st.global.u8 	[%rd3+13], %rs42;
	ld.global.u8 	%rs43, [%rd53];
	shr.u16 	%rs44, %rs43, 4;
	cvt.u64.u16 	%rd57, %rs44;
	add.s64 	%rd58, %rd8, %rd57;
	ld.global.nc.u8 	%rs45, [%rd58];
	cvt.u16.u8 	%rs46, %rs45;
	st.global.u8 	[%rd3+14], %rs46;
	add.s32 	%r9, %r1, -609727768;
	cvt.u64.u32 	%rd59, %r9;
	add.s64 	%rd60, %rd4, %rd59;
	ld.global.u8 	%rd61, [%rd60];
	and.b64  	%rd62, %rd61, 15;
	add.s64 	%rd63, %rd8, %rd62;
	ld.global.nc.u8 	%rs47, [%rd63];
	cvt.u16.u8 	%rs48, %rs47;
	st.global.u8 	[%rd3+15], %rs48;
	ld.global.u8 	%rs49, [%rd60];
	shr.u16 	%rs50, %rs49, 4;
	cvt.u64.u16 	%rd64, %rs50;
	add.s64 	%rd65, %rd8, %rd64;
	ld.global.nc.u8 	%rs51, [%rd65];
	cvt.u16.u8 	%rs52, %rs51;
	st.global.u8 	[%rd3+16], %rs52;
	add.s32 	%r10, %r1, 387798085;
	cvt.u64.u32 	%rd66, %r10;
	add.s64 	%rd67, %rd4, %rd66;
	ld.global.u8 	%rd68, [%rd67];
	and.b64  	%rd69, %rd68, 15;
	add.s64 	%rd70, %rd8, %rd69;
	ld.global.nc.u8 	%rs53, [%rd70];
	cvt.u16.u8 	%rs54, %rs53;
	st.global.u8 	[%rd3+17], %rs54;
	ld.global.u8 	%rs55, [%rd67];
	shr.u16 	%rs56, %rs55, 4;
	cvt.u64.u16 	%rd71, %rs56;
	add.s64 	%rd72, %rd8, %rd71;
	ld.global.nc.u8 	%rs57, [%rd72];
	cvt.u16.u8 	%rs58, %rs57;
	st.global.u8 	[%rd3+18], %rs58;
	add.s32 	%r11, %r1, 1385323938;
	cvt.u64.u32 	%rd73, %r11;
	add.s64 	%rd74, %rd4, %rd73;
	ld.global.u8 	%rd75, [%rd74];
	and.b64  	%rd76, %rd75, 15;
	add.s64 	%rd77, %rd8, %rd76;
	ld.global.nc.u8 	%rs59, [%rd77];
	cvt.u16.u8 	%rs60, %rs59;
	st.global.u8 	[%rd3+19], %rs60;
	ld.global.u8 	%rs61, [%rd74];
	shr.u16 	%rs62, %rs61, 4;
	cvt.u64.u16 	%rd78, %rs62;
	add.s64 	%rd79, %rd8, %rd78;
	ld.global.nc.u8 	%rs63, [%rd79];
	cvt.u16.u8 	%rs64, %rs63;
	st.global.u8 	[%rd3+20], %rs64;
	add.s32 	%r12, %r1, -1912117505;
	cvt.u64.u32 	%rd80, %r12;
	add.s64 	%rd81, %rd4, %rd80;
	ld.global.u8 	%rd82, [%rd81];
	and.b64  	%rd83, %rd82, 15;
	add.s64 	%rd84, %rd8, %rd83;
	ld.global.nc.u8 	%rs65, [%rd84];
	cvt.u16.u8 	%rs66, %rs65;
	st.global.u8 	[%rd3+21], %rs66;
	ld.global.u8 	%rs67, [%rd81];
	shr.u16 	%rs68, %rs67, 4;
	cvt.u64.u16 	%rd85, %rs68;
	add.s64 	%rd86, %rd8, %rd85;
	ld.global.nc.u8 	%rs69, [%rd86];
	cvt.u16.u8 	%rs70, %rs69;
	st.global.u8 	[%rd3+22], %rs70;
	add.s32 	%r13, %r1, -914591652;
	cvt.u64.u32 	%rd87, %r13;
	add.s64 	%rd88, %rd4, %rd87;
	ld.global.u8 	%rd89, [%rd88];
	and.b64  	%rd90, %rd89, 15;
	add.s64 	%rd91, %rd8, %rd90;
	ld.global.nc.u8 	%rs71, [%rd91];
	cvt.u16.u8 	%rs72, %rs71;
	st.global.u8 	[%rd3+23], %rs72;
	ld.global.u8 	%rs73, [%rd88];
	shr.u16 	%rs74, %rs73, 4;
	cvt.u64.u16 	%rd92, %rs74;
	add.s64 	%rd93, %rd8, %rd92;
	ld.global.nc.u8 	%rs75, [%rd93];
	cvt.u16.u8 	%rs76, %rs75;
	st.global.u8 	[%rd3+24], %rs76;
	add.s32 	%r14, %r1, 82934201;
	cvt.u64.u32 	%rd94, %r14;
	add.s64 	%rd95, %rd4, %rd94;
	ld.global.u8 	%rd96, [%rd95];
	and.b64  	%rd97, %rd96, 15;
	add.s64 	%rd98, %rd8, %rd97;
	ld.global.nc.u8 	%rs77, [%rd98];
	cvt.u16.u8 	%rs78, %rs77;
	st.global.u8 	[%rd3+25], %rs78;
	ld.global.u8 	%rs79, [%rd95];
	shr.u16 	%rs80, %rs79, 4;
	cvt.u64.u16 	%rd99, %rs80;
	add.s64 	%rd100, %rd8, %rd99;
	ld.global.nc.u8 	%rs81, [%rd100];
	cvt.u16.u8 	%rs82, %rs81;
	st.global.u8 	[%rd3+26], %rs82;
	add.s32 	%r15, %r1, 1080460054;
	cvt.u64.u32 	%rd101, %r15;
	add.s64 	%rd102, %rd4, %rd101;
	ld.global.u8 	%rd103, [%rd102];
	and.b64  	%rd104, %rd103, 15;
	add.s64 	%rd105, %rd8, %rd104;
	ld.global.nc.u8 	%rs83, [%rd105];
	cvt.u16.u8 	%rs84, %rs83;
	st.global.u8 	[%rd3+27], %rs84;
	ld.global.u8 	%rs85, [%rd102];
	shr.u16 	%rs86, %rs85, 4;
	cvt.u64.u16 	%rd106, %rs86;
	add.s64 	%rd107, %rd8, %rd106;
	ld.global.nc.u8 	%rs87, [%rd107];
	cvt.u16.u8 	%rs88, %rs87;
	st.global.u8 	[%rd3+28], %rs88;
	add.s32 	%r16, %r1, 2077985907;
	cvt.u64.u32 	%rd108, %r16;
	add.s64 	%rd109, %rd4, %rd108;
	ld.global.u8 	%rd110, [%rd109];
	and.b64  	%rd111, %rd110, 15;
	add.s64 	%rd112, %rd8, %rd111;
	ld.global.nc.u8 	%rs89, [%rd112];
	cvt.u16.u8 	%rs90, %rs89;
	st.global.u8 	[%rd3+29], %rs90;
	ld.global.u8 	%rs91, [%rd109];
	shr.u16 	%rs92, %rs91, 4;
	cvt.u64.u16 	%rd113, %rs92;
	add.s64 	%rd114, %rd8, %rd113;
	ld.global.nc.u8 	%rs93, [%rd114];
	cvt.u16.u8 	%rs94, %rs93;
	st.global.u8 	[%rd3+30], %rs94;
	add.s32 	%r17, %r1, -1219455536;
	cvt.u64.u32 	%rd115, %r17;
	add.s64 	%rd116, %rd4, %rd115;
	ld.global.u8 	%rd117, [%rd116];
	and.b64  	%rd118, %rd117, 15;
	add.s64 	%rd119, %rd8, %rd118;
	ld.global.nc.u8 	%rs95, [%rd119];
	cvt.u16.u8 	%rs96, %rs95;
	st.global.u8 	[%rd3+31], %rs96;
	xor.b32  	%r18, %r17, 66888132;
	cvt.u64.u32 	%rd120, %r18;
	mad.lo.s64 	%rd121, %rd120, 25214903917, 6127221651842;
	shr.u64 	%rd122, %rd121, 4;
	and.b64  	%rd123, %rd122, 15;
	add.s64 	%rd124, %rd8, %rd123;
	ld.global.nc.u8 	%rs97, [%rd124];
	cvt.u16.u8 	%rs98, %rs97;
	st.global.u8 	[%rd3+32], %rs98;
	and.b16  	%rs99, %rs98, 15;
	cvt.u64.u16 	%rd125, %rs99;
	add.s64 	%rd126, %rd8, %rd125;
	ld.global.nc.u8 	%rs100, [%rd126];
	cvt.u16.u8 	%rs101, %rs100;
	st.global.u8 	[%rd3+33], %rs101;
	shr.u64 	%rd127, %rd121, 20;
	and.b64  	%rd128, %rd127, 15;
	add.s64 	%rd129, %rd8, %rd128;
	ld.global.nc.u8 	%rs102, [%rd129];
	cvt.u16.u8 	%rs103, %rs102;
	st.global.u8 	[%rd3+34], %rs103;
	and.b16  	%rs104, %rs103, 15;
	cvt.u64.u16 	%rd130, %rs104;
	add.s64 	%rd131, %rd8, %rd130;
	ld.global.nc.u8 	%rs105, [%rd131];
	cvt.u16.u8 	%rs106, %rs105;
	st.global.u8 	[%rd3+35], %rs106;
	shr.u64 	%rd132, %rd121, 36;
	and.b64  	%rd133, %rd132, 15;
	add.s64 	%rd134, %rd8, %rd133;
	ld.global.nc.u8 	%rs107, [%rd134];
	cvt.u16.u8 	%rs108, %rs107;
	st.global.u8 	[%rd3+36], %rs108;
	and.b16  	%rs109, %rs108, 15;
	cvt.u64.u16 	%rd135, %rs109;
	add.s64 	%rd136, %rd8, %rd135;
	ld.global.nc.u8 	%rs110, [%rd136];
	cvt.u16.u8 	%rs111, %rs110;
	st.global.u8 	[%rd3+37], %rs111;
	mov.b16 	%rs112, 48;
	st.global.u8 	[%rd3+38], %rs112;
	st.global.u8 	[%rd3+39], %rs112;
	ret;

}
	// .globl	_Z4zeroPh
.visible .entry _Z4zeroPh(
	.param .u64 .ptr .align 1 _Z4zeroPh_param_0
)
{
	.reg .b16 	%rs<2>;
	.reg .b64 	%rd<3>;

	ld.param.u64 	%rd1, [_Z4zeroPh_param_0];
	cvta.to.global.u64 	%rd2, %rd1;
	mov.b16 	%rs1, 0;
	st.global.u8 	[%rd2+40], %rs1;
	ret;

}
	// .globl	_Z11ihatemylifexPx
.visible .entry _Z11ihatemylifexPx(
	.param .u64 _Z11ihatemylifexPx_param_0,
	.param .u64 .ptr .align 1 _Z11ihatemylifexPx_param_1
)
{
	.reg .b64 	%rd<4>;

	ld.param.u64 	%rd1, [_Z11ihatemylifexPx_param_0];
	ld.param.u64 	%rd2, [_Z11ihatemylifexPx_param_1];
	cvta.to.global.u64 	%rd3, %rd2;
	st.global.u64 	[%rd3], %rd1;
	ret;

}


// ===== COMPILED SASS (sm_100) =====

	.target	sm_100

	.elftype	@"ET_EXEC"


//--------------------- .note.nv.tkinfo           --------------------------
	.section	.note.nv.tkinfo,"",@"SHT_NOTE"
	.sectionflags	@"SHF_NOTE_NV_TKINFO"
	.tkinfo
        /*0018*/ 	.word	0x00000002
        /*0030*/ 	.string	""
        /*0030*/ 	.string	"ptxas"
        /*0030*/ 	.string	"Cuda compilation tools, release 13.0, V13.0.88"
        /*0030*/ 	.string	"Build cuda_13.0.r13.0/compiler.36424714_0"
        /*0030*/ 	.string	"-arch sm_100 -m 64 "



//--------------------- .note.nv.cuinfo           --------------------------
	.section	.note.nv.cuinfo,"",@"SHT_NOTE"
	.sectionflags	@"SHF_NOTE_NV_CUINFO"
        /*0018*/ 	.short	0x0002
        /*001a*/ 	.short	0x0064
        /*001c*/ 	.short	0x0082
	.zero		2


//--------------------- .nv.info                  --------------------------
	.section	.nv.info,"",@"SHT_CUDA_INFO"
	.align	4


	//----- nvinfo : EIATTR_REGCOUNT
	.align		4
        /*0000*/ 	.byte	0x04, 0x2f
        /*0002*/ 	.short	(.L_2 - .L_1)
	.align		4
.L_1:
        /*0004*/ 	.word	index@(_Z11fill_memoryPhPx)
        /*0008*/ 	.word	0x00000010


	//----- nvinfo : EIATTR_FRAME_SIZE
	.align		4
.L_2:
        /*000c*/ 	.byte	0x04, 0x11
        /*000e*/ 	.short	(.L_4 - .L_3)
	.align		4
.L_3:
        /*0010*/ 	.word	index@(_Z11fill_memoryPhPx)
        /*0014*/ 	.word	0x00000000


	//----- nvinfo : EIATTR_REGCOUNT
	.align		4
.L_4:
        /*0018*/ 	.byte	0x04, 0x2f
        /*001a*/ 	.short	(.L_6 - .L_5)
	.align		4
.L_5:
        /*001c*/ 	.word	index@(_Z9gen_noncejPhS_)
        /*0020*/ 	.word	0x00000014


	//----- nvinfo : EIATTR_FRAME_SIZE
	.align		4
.L_6:
        /*0024*/ 	.byte	0x04, 0x11
        /*0026*/ 	.short	(.L_8 - .L_7)
	.align		4
.L_7:
        /*0028*/ 	.word	index@(_Z9gen_noncejPhS_)
        /*002c*/ 	.word	0x00000000


	//----- nvinfo : EIATTR_REGCOUNT
	.align		4
.L_8:
        /*0030*/ 	.byte	0x04, 0x2f
        /*0032*/ 	.short	(.L_10 - .L_9)
	.align		4
.L_9:
        /*0034*/ 	.word	index@(_Z4zeroPh)
        /*0038*/ 	.word	0x00000006


	//----- nvinfo : EIATTR_FRAME_SIZE
	.align		4
.L_10:
        /*003c*/ 	.byte	0x04, 0x11
        /*003e*/ 	.short	(.L_12 - .L_11)
	.align		4
.L_11:
        /*0040*/ 	.word	index@(_Z4zeroPh)
        /*0044*/ 	.word	0x00000000


	//----- nvinfo : EIATTR_REGCOUNT
	.align		4
.L_12:
        /*0048*/ 	.byte	0x04, 0x2f
        /*004a*/ 	.short	(.L_14 - .L_13)
	.align		4
.L_13:
        /*004c*/ 	.word	index@(_Z11ihatemylifexPx)
        /*0050*/ 	.word	0x00000008


	//----- nvinfo : EIATTR_FRAME_SIZE
	.align		4
.L_14:
        /*0054*/ 	.byte	0x04, 0x11
        /*0056*/ 	.short	(.L_16 - .L_15)
	.align		4
.L_15:
        /*0058*/ 	.word	index@(_Z11ihatemylifexPx)
        /*005c*/ 	.word	0x00000000


	//----- nvinfo : EIATTR_MIN_STACK_SIZE
	.align		4
.L_16:
        /*0060*/ 	.byte	0x04, 0x12
        /*0062*/ 	.short	(.L_18 - .L_17)
	.align		4
.L_17:
        /*0064*/ 	.word	index@(_Z11ihatemylifexPx)
        /*0068*/ 	.word	0x00000000


	//----- nvinfo : EIATTR_MIN_STACK_SIZE
	.align		4
.L_18:
        /*006c*/ 	.byte	0x04, 0x12
        /*006e*/ 	.short	(.L_20 - .L_19)
	.align		4
.L_19:
        /*0070*/ 	.word	index@(_Z4zeroPh)
        /*0074*/ 	.word	0x00000000


	//----- nvinfo : EIATTR_MIN_STACK_SIZE
	.align		4
.L_20:
        /*0078*/ 	.byte	0x04, 0x12
        /*007a*/ 	.short	(.L_22 - .L_21)
	.align		4
.L_21:
        /*007c*/ 	.word	index@(_Z9gen_noncejPhS_)
        /*0080*/ 	.word	0x00000000


	//----- nvinfo : EIATTR_MIN_STACK_SIZE
	.align		4
.L_22:
        /*0084*/ 	.byte	0x04, 0x12
        /*0086*/ 	.short	(.L_24 - .L_23)
	.align		4
.L_23:
        /*0088*/ 	.word	index@(_Z11fill_memoryPhPx)
        /*008c*/ 	.word	0x00000000
.L_24:


//--------------------- .nv.compat                --------------------------
	.section	.nv.compat,"",@"SHT_CUDA_COMPAT_INFO"
	.align	4
        /*0000*/ 	.byte	0x02, 0x09, 0x00, 0x00, 0x02, 0x02, 0x01, 0x00, 0x02, 0x05, 0x05, 0x00, 0x03, 0x07, 0x01, 0x01
        /*0010*/ 	.byte	0x02, 0x03, 0x00, 0x00, 0x02, 0x06, 0x01, 0x00, 0x04, 0x0b, 0x08, 0x00, 0x09, 0x00, 0x00, 0x00
        /*0020*/ 	.byte	0x00, 0x00, 0x00, 0x00


//--------------------- .nv.info._Z11ihatemylifexPx --------------------------
	.section	.nv.info._Z11ihatemylifexPx,"",@"SHT_CUDA_INFO"
	.sectionflags	@""
	.align	4


	//----- nvinfo : EIATTR_CUDA_API_VERSION
	.align		4
        /*0000*/ 	.byte	0x04, 0x37
        /*0002*/ 	.short	(.L_26 - .L_25)
.L_25:
        /*0004*/ 	.word	0x00000082


	//----- nvinfo : EIATTR_KPARAM_INFO
	.align		4
.L_26:
        /*0008*/ 	.byte	0x04, 0x17
        /*000a*/ 	.short	(.L_28 - .L_27)
.L_27:
        /*000c*/ 	.word	0x00000000
        /*0010*/ 	.short	0x0001
        /*0012*/ 	.short	0x0008
        /*0014*/ 	.byte	0x00, 0xf5, 0x21, 0x00


	//----- nvinfo : EIATTR_KPARAM_INFO
	.align		4
.L_28:
        /*0018*/ 	.byte	0x04, 0x17
        /*001a*/ 	.short	(.L_30 - .L_29)
.L_29:
        /*001c*/ 	.word	0x00000000
        /*0020*/ 	.short	0x0000
        /*0022*/ 	.short	0x0000
        /*0024*/ 	.byte	0x00, 0xf0, 0x21, 0x00


	//----- nvinfo : EIATTR_SPARSE_MMA_MASK
	.align		4
.L_30:
        /*0028*/ 	.byte	0x03, 0x50
        /*002a*/ 	.short	0x0000


	//----- nvinfo : EIATTR_MAXREG_COUNT
	.align		4
        /*002c*/ 	.byte	0x03, 0x1b
        /*002e*/ 	.short	0x00ff


	//----- nvinfo : EIATTR_MERCURY_ISA_VERSION
	.align		4
        /*0030*/ 	.byte	0x03, 0x5f
        /*0032*/ 	.short	0x0101


	//----- nvinfo : EIATTR_VRC_CTA_INIT_COUNT
	.align		4
        /*0034*/ 	.byte	0x02, 0x4a
	.zero		1
	.zero		1


	//----- nvinfo : EIATTR_EXIT_INSTR_OFFSETS
	.align		4
        /*0038*/ 	.byte	0x04, 0x1c
        /*003a*/ 	.short	(.L_32 - .L_31)


	//   ....[0]....
.L_31:
        /*003c*/ 	.word	0x00000050


	//----- nvinfo : EIATTR_CBANK_PARAM_SIZE
	.align		4
.L_32:
        /*0040*/ 	.byte	0x03, 0x19
        /*0042*/ 	.short	0x0010


	//----- nvinfo : EIATTR_PARAM_CBANK
	.align		4
        /*0044*/ 	.byte	0x04, 0x0a
        /*0046*/ 	.short	(.L_34 - .L_33)
	.align		4
.L_33:
        /*0048*/ 	.word	index@(.nv.constant0._Z11ihatemylifexPx)
        /*004c*/ 	.short	0x0380
        /*004e*/ 	.short	0x0010


	//----- nvinfo : EIATTR_SW_WAR
	.align		4
.L_34:
        /*0050*/ 	.byte	0x04, 0x36
        /*0052*/ 	.short	(.L_36 - .L_35)
.L_35:
        /*0054*/ 	.word	0x00000008
.L_36:


//--------------------- .nv.info._Z4zeroPh        --------------------------
	.section	.nv.info._Z4zeroPh,"",@"SHT_CUDA_INFO"
	.sectionflags	@""
	.align	4


	//----- nvinfo : EIATTR_CUDA_API_VERSION
	.align		4
        /*0000*/ 	.byte	0x04, 0x37
        /*0002*/ 	.short	(.L_38 - .L_37)
.L_37:
        /*0004*/ 	.word	0x00000082


	//----- nvinfo : EIATTR_KPARAM_INFO
	.align		4
.L_38:
        /*0008*/ 	.byte	0x04, 0x17
        /*000a*/ 	.short	(.L_40 - .L_39)
.L_39:
        /*000c*/ 	.word	0x00000000
        /*0010*/ 	.short	0x0000
        /*0012*/ 	.short	0x0000
        /*0014*/ 	.byte	0x00, 0xf5, 0x21, 0x00


	//----- nvinfo : EIATTR_SPARSE_MMA_MASK
	.align		4
.L_40:
        /*0018*/ 	.byte	0x03, 0x50
        /*001a*/ 	.short	0x0000


	//----- nvinfo : EIATTR_MAXREG_COUNT
	.align		4
        /*001c*/ 	.byte	0x03, 0x1b
        /*001e*/ 	.short	0x00ff


	//----- nvinfo : EIATTR_MERCURY_ISA_VERSION
	.align		4
        /*0020*/ 	.byte	0x03, 0x5f
        /*0022*/ 	.short	0x0101


	//----- nvinfo : EIATTR_VRC_CTA_INIT_COUNT
	.align		4
        /*0024*/ 	.byte	0x02, 0x4a
	.zero		1
	.zero		1


	//----- nvinfo : EIATTR_EXIT_INSTR_OFFSETS
	.align		4
        /*0028*/ 	.byte	0x04, 0x1c
        /*002a*/ 	.short	(.L_42 - .L_41)


	//   ....[0]....
.L_41:
        /*002c*/ 	.word	0x00000040


	//----- nvinfo : EIATTR_CBANK_PARAM_SIZE
	.align		4
.L_42:
        /*0030*/ 	.byte	0x03, 0x19
        /*0032*/ 	.short	0x0008


	//----- nvinfo : EIATTR_PARAM_CBANK
	.align		4
        /*0034*/ 	.byte	0x04, 0x0a
        /*0036*/ 	.short	(.L_44 - .L_43)
	.align		4
.L_43:
        /*0038*/ 	.word	index@(.nv.constant0._Z4zeroPh)
        /*003c*/ 	.short	0x0380
        /*003e*/ 	.short	0x0008


	//----- nvinfo : EIATTR_SW_WAR
	.align		4
.L_44:
        /*0040*/ 	.byte	0x04, 0x36
        /*0042*/ 	.short	(.L_46 - .L_45)
.L_45:
        /*0044*/ 	.word	0x00000008
.L_46:


//--------------------- .nv.info._Z9gen_noncejPhS_ --------------------------
	.section	.nv.info._Z9gen_noncejPhS_,"",@"SHT_CUDA_INFO"
	.sectionflags	@""
	.align	4


	//----- nvinfo : EIATTR_CUDA_API_VERSION
	.align		4
        /*0000*/ 	.byte	0x04, 0x37
        /*0002*/ 	.short	(.L_48 - .L_47)
.L_47:
        /*0004*/ 	.word	0x00000082


	//----- nvinfo : EIATTR_KPARAM_INFO
	.align		4
.L_48:
        /*0008*/ 	.byte	0x04, 0x17
        /*000a*/ 	.short	(.L_50 - .L_49)
.L_49:
        /*000c*/ 	.word	0x00000000
        /*0010*/ 	.short	0x0002
        /*0012*/ 	.short	0x0010
        /*0014*/ 	.byte	0x00, 0xf5, 0x21, 0x00


	//----- nvinfo : EIATTR_KPARAM_INFO
	.align		4
.L_50:
        /*0018*/ 	.byte	0x04, 0x17
        /*001a*/ 	.short	(.L_52 - .L_51)
.L_51:
        /*001c*/ 	.word	0x00000000
        /*0020*/ 	.short	0x0001
        /*0022*/ 	.short	0x0008
        /*0024*/ 	.byte	0x00, 0xf5, 0x21, 0x00


	//----- nvinfo : EIATTR_KPARAM_INFO
	.align		4
.L_52:
        /*0028*/ 	.byte	0x04, 0x17
        /*002a*/ 	.short	(.L_54 - .L_53)
.L_53:
        /*002c*/ 	.word	0x00000000
        /*0030*/ 	.short	0x0000
        /*0032*/ 	.short	0x0000
        /*0034*/ 	.byte	0x00, 0xf0, 0x11, 0x00


	//----- nvinfo : EIATTR_SPARSE_MMA_MASK
	.align		4
.L_54:
        /*0038*/ 	.byte	0x03, 0x50
        /*003a*/ 	.short	0x0000


	//----- nvinfo : EIATTR_MAXREG_COUNT
	.align		4
        /*003c*/ 	.byte	0x03, 0x1b
        /*003e*/ 	.short	0x00ff


	//----- nvinfo : EIATTR_MERCURY_ISA_VERSION
	.align		4
        /*0040*/ 	.byte	0x03, 0x5f
        /*0042*/ 	.short	0x0101


	//----- nvinfo : EIATTR_VRC_CTA_INIT_COUNT
	.align		4
        /*0044*/ 	.byte	0x02, 0x4a
	.zero		1
	.zero		1


	//----- nvinfo : EIATTR_EXIT_INSTR_OFFSETS
	.align		4
        /*0048*/ 	.byte	0x04, 0x1c
        /*004a*/ 	.short	(.L_56 - .L_55)


	//   ....[0]....
.L_55:
        /*004c*/ 	.word	0x00001590


	//----- nvinfo : EIATTR_CBANK_PARAM_SIZE
	.align		4
.L_56:
        /*0050*/ 	.byte	0x03, 0x19
        /*0052*/ 	.short	0x0018


	//----- nvinfo : EIATTR_PARAM_CBANK
	.align		4
        /*0054*/ 	.byte	0x04, 0x0a
        /*0056*/ 	.short	(.L_58 - .L_57)
	.align		4
.L_57:
        /*0058*/ 	.word	index@(.nv.constant0._Z9gen_noncejPhS_)
        /*005c*/ 	.short	0x0380
        /*005e*/ 	.short	0x0018


	//----- nvinfo : EIATTR_SW_WAR
	.align		4
.L_58:
        /*0060*/ 	.byte	0x04, 0x36
        /*0062*/ 	.short	(.L_60 - .L_59)
.L_59:
        /*0064*/ 	.word	0x00000008
.L_60:


//--------------------- .nv.info._Z11fill_memoryPhPx --------------------------
	.section	.nv.info._Z11fill_memoryPhPx,"",@"SHT_CUDA_INFO"
	.sectionflags	@""
	.align	4


	//----- nvinfo : EIATTR_CUDA_API_VERSION
	.align		4
        /*0000*/ 	.byte	0x04, 0x37
        /*0002*/ 	.short	(.L_62 - .L_61)
.L_61:
        /*0004*/ 	.word	0x00000082


	//----- nvinfo : EIATTR_KPARAM_INFO
	.align		4
.L_62:
        /*0008*/ 	.byte	0x04, 0x17
        /*000a*/ 	.short	(.L_64 - .L_63)
.L_63:
        /*000c*/ 	.word	0x00000000
        /*0010*/ 	.short	0x0001
        /*0012*/ 	.short	0x0008
        /*0014*/ 	.byte	0x00, 0xf5, 0x21, 0x00


	//----- nvinfo : EIATTR_KPARAM_INFO
	.align		4
.L_64:
        /*0018*/ 	.byte	0x04, 0x17
        /*001a*/ 	.short	(.L_66 - .L_65)
.L_65:
        /*001c*/ 	.word	0x00000000
        /*0020*/ 	.short	0x0000
        /*0022*/ 	.short	0x0000
        /*0024*/ 	.byte	0x00, 0xf5, 0x21, 0x00


	//----- nvinfo : EIATTR_SPARSE_MMA_MASK
	.align		4
.L_66:
        /*0028*/ 	.byte	0x03, 0x50
        /*002a*/ 	.short	0x0000


	//----- nvinfo : EIATTR_MAXREG_COUNT
	.align		4
        /*002c*/ 	.byte	0x03, 0x1b
        /*002e*/ 	.short	0x00ff


	//----- nvinfo : EIATTR_MERCURY_ISA_VERSION
	.align		4
        /*0030*/ 	.byte	0x03, 0x5f
        /*0032*/ 	.short	0x0101


	//----- nvinfo : EIATTR_VRC_CTA_INIT_COUNT
	.align		4
        /*0034*/ 	.byte	0x02, 0x4a
	.zero		1
	.zero		1


	//----- nvinfo : EIATTR_EXIT_INSTR_OFFSETS
	.align		4
        /*0038*/ 	.byte	0x04, 0x1c
        /*003a*/ 	.short	(.L_68 - .L_67)


	//   ....[0]....
.L_67:
        /*003c*/ 	.word	0x00000930


	//----- nvinfo : EIATTR_CBANK_PARAM_SIZE
	.align		4
.L_68:
        /*0040*/ 	.byte	0x03, 0x19
        /*0042*/ 	.short	0x0010


	//----- nvinfo : EIATTR_PARAM_CBANK
	.align		4
        /*0044*/ 	.byte	0x04, 0x0a
        /*0046*/ 	.short	(.L_70 - .L_69)
	.align		4
.L_69:
        /*0048*/ 	.word	index@(.nv.constant0._Z11fill_memoryPhPx)
        /*004c*/ 	.short	0x0380
        /*004e*/ 	.short	0x0010


	//----- nvinfo : EIATTR_SW_WAR
	.align		4
.L_70:
        /*0050*/ 	.byte	0x04, 0x36
        /*0052*/ 	.short	(.L_72 - .L_71)
.L_71:
        /*0054*/ 	.word	0x00000008
.L_72:


//--------------------- .nv.callgraph             --------------------------
	.section	.nv.callgraph,"",@"SHT_CUDA_CALLGRAPH"
	.align	4
	.sectionentsize	8
	.align		4
        /*0000*/ 	.word	0x00000000
	.align		4
        /*0004*/ 	.word	0xffffffff
	.align		4
        /*0008*/ 	.word	0x00000000
	.align		4
        /*000c*/ 	.word	0xfffffffe
	.align		4
        /*0010*/ 	.word	0x00000000
	.align		4
        /*0014*/ 	.word	0xfffffffd
	.align		4
        /*0018*/ 	.word	0x00000000
	.align		4
        /*001c*/ 	.word	0xfffffffc


//--------------------- .nv.constant4             --------------------------
	.section	.nv.constant4,"a",@progbits
	.align	8
	.align		8
.nv.constant4:
        /*0000*/ 	.dword	$str


//--------------------- .text._Z11ihatemylifexPx  --------------------------
	.section	.text._Z11ihatemylifexPx,"ax",@progbits
	.align	128
        .global         _Z11ihatemylifexPx
        .type           _Z11ihatemylifexPx,@function
        .size           _Z11ihatemylifexPx,(.L_x_5 - _Z11ihatemylifexPx)
        .other          _Z11ihatemylifexPx,@"STO_CUDA_ENTRY STV_DEFAULT"
_Z11ihatemylifexPx:
.text._Z11ihatemylifexPx:
[----:B------:R-:W-:Y:S08]  /*0000*/  LDC R1, c[0x0][0x37c] ;  /* 0x0000df00ff017b82 */ /* 0x000ff00000000800 */
[----:B------:R-:W0:Y:S01]  /*0010*/  LDC.64 R2, c[0x0][0x388] ;  /* 0x0000e200ff027b82 */ /* 0x000e220000000a00 */
[----:B------:R-:W0:Y:S07]  /*0020*/  LDCU.64 UR4, c[0x0][0x358] ;  /* 0x00006b00ff0477ac */ /* 0x000e2e0008000a00 */
[----:B------:R-:W0:Y:S02]  /*0030*/  LDC.64 R4, c[0x0][0x380] ;  /* 0x0000e000ff047b82 */ /* 0x000e240000000a00 */
[----:B0-----:R-:W-:Y:S01]  /*0040*/  STG.E.64 desc[UR4][R2.64], R4 ;  /* 0x0000000402007986 */ /* 0x001fe2000c101b04 */
[----:B------:R-:W-:Y:S05]  /*0050*/  EXIT ;  /* 0x000000000000794d */ /* 0x000fea0003800000 */
.L_x_0:
[----:B------:R-:W-:-:S00]  /*0060*/  BRA `(.L_x_0) ;  /* 0xfffffffc00fc7947 */ /* 0x000fc0000383ffff */
[----:B------:R-:W-:-:S00]  /*0070*/  NOP ;  /* 0x0000000000007918 */ /* 0x000fc00000000000 */
        /* <DEDUP_REMOVED lines=8> */
.L_x_5:


//--------------------- .text._Z4zeroPh           --------------------------
	.section	.text._Z4zeroPh,"ax",@progbits
	.align	128
        .global         _Z4zeroPh
        .type           _Z4zeroPh,@function
        .size           _Z4zeroPh,(.L_x_6 - _Z4zeroPh)
        .other          _Z4zeroPh,@"STO_CUDA_ENTRY STV_DEFAULT"
_Z4zeroPh:
.text._Z4zeroPh:
[----:B------:R-:W-:Y:S08]  /*0000*/  LDC R1, c[0x0][0x37c] ;  /* 0x0000df00ff017b82 */ /* 0x000ff00000000800 */
[----:B------:R-:W0:Y:S01]  /*0010*/  LDC.64 R2, c[0x0][0x380] ;  /* 0x0000e000ff027b82 */ /* 0x000e220000000a00 */
[----:B------:R-:W0:Y:S02]  /*0020*/  LDCU.64 UR4, c[0x0][0x358] ;  /* 0x00006b00ff0477ac */ /* 0x000e240008000a00 */
[----:B0-----:R-:W-:Y:S01]  /*0030*/  STG.E.U8 desc[UR4][R2.64+0x28], RZ ;  /* 0x000028ff02007986 */ /* 0x001fe2000c101104 */
[----:B------:R-:W-:Y:S05]  /*0040*/  EXIT ;  /* 0x000000000000794d */ /* 0x000fea0003800000 */
.L_x_1:
        /* <DEDUP_REMOVED lines=11> */
.L_x_6:


//--------------------- .text._Z9gen_noncejPhS_   --------------------------
	.section	.text._Z9gen_noncejPhS_,"ax",@progbits
	.align	128
        .global         _Z9gen_noncejPhS_
        .type           _Z9gen_noncejPhS_,@function
        .size           _Z9gen_noncejPhS_,(.L_x_7 - _Z9gen_noncejPhS_)
        .other          _Z9gen_noncejPhS_,@"STO_CUDA_ENTRY STV_DEFAULT"
_Z9gen_noncejPhS_:
.text._Z9gen_noncejPhS_:
[----:B------:R-:W-:Y:S01]  /*0000*/  LDC R1, c[0x0][0x37c] ;  /* 0x0000df00ff017b82 */ /* 0x000fe20000000800 */
[----:B------:R-:W0:Y:S01]  /*0010*/  LDCU UR8, c[0x0][0x380] ;  /* 0x00007000ff0877ac */ /* 0x000e220008000800 */
[----:B------:R-:W0:Y:S01]  /*0020*/  LDCU.64 UR4, c[0x0][0x390] ;  /* 0x00007200ff0477ac */ /* 0x000e220008000a00 */
[----:B------:R-:W1:Y:S01]  /*0030*/  LDCU.64 UR10, c[0x0][0x358] ;  /* 0x00006b00ff0a77ac */ /* 0x000e620008000a00 */
[----:B------:R-:W2:Y:S01]  /*0040*/  LDCU.64 UR12, c[0x4][URZ] ;  /* 0x01000000ff0c77ac */ /* 0x000ea20008000a00 */
[----:B0-----:R-:W-:-:S04]  /*0050*/  UIADD3 UR6, UP0, UPT, UR8, UR4, URZ ;  /* 0x0000000408067290 */ /* 0x001fc8000ff1e0ff */
[----:B------:R-:W-:Y:S02]  /*0060*/  UIADD3.X UR7, UPT, UPT, URZ, UR5, URZ, UP0, !UPT ;  /* 0x00000005ff077290 */ /* 0x000fe400087fe4ff */
[----:B------:R-:W-:-:S04]  /*0070*/  IMAD.U32 R4, RZ, RZ, UR6 ;  /* 0x00000006ff047e24 */ /* 0x000fc8000f8e00ff */
[----:B------:R-:W-:-:S05]  /*0080*/  IMAD.U32 R5, RZ, RZ, UR7 ;  /* 0x00000007ff057e24 */ /* 0x000fca000f8e00ff */
[----:B-1----:R-:W3:Y:S01]  /*0090*/  LDG.E.U8 R4, desc[UR10][R4.64] ;  /* 0x0000000a04047981 */ /* 0x002ee2000c1e1100 */
[----:B------:R-:W0:Y:S01]  /*00a0*/  LDC.64 R2, c[0x0][0x388] ;  /* 0x0000e200ff027b82 */ /* 0x000e220000000a00 */
[----:B---3--:R-:W-:-:S04]  /*00b0*/  SHF.R.U32.HI R0, RZ, 0x4, R4 ;  /* 0x00000004ff007819 */ /* 0x008fc80000011604 */
[----:B------:R-:W-:-:S04]  /*00c0*/  LOP3.LUT R0, R0, 0xffff, RZ, 0xc0, !PT ;  /* 0x0000ffff00007812 */ /* 0x000fc800078ec0ff */
[----:B--2---:R-:W-:-:S05]  /*00d0*/  IADD3 R6, P0, PT, R0, UR12, RZ ;  /* 0x0000000c00067c10 */ /* 0x004fca000ff1e0ff */
[----:B------:R-:W-:-:S06]  /*00e0*/  IMAD.X R7, RZ, RZ, UR13, P0 ;  /* 0x0000000dff077e24 */ /* 0x000fcc00080e06ff */
[----:B------:R-:W0:Y:S01]  /*00f0*/  LDG.E.U8.CONSTANT R7, desc[UR10][R6.64] ;  /* 0x0000000a06077981 */ /* 0x000e22000c1e9100 */
[----:B------:R-:W-:-:S04]  /*0100*/  UIADD3 UR6, UPT, UPT, UR8, 0x3b75095d, URZ ;  /* 0x3b75095d08067890 */ /* 0x000fc8000fffe0ff */
[----:B------:R-:W-:-:S04]  /*0110*/  UIADD3 UR6, UP0, UPT, UR6, UR4, URZ ;  /* 0x0000000406067290 */ /* 0x000fc8000ff1e0ff */
[----:B------:R-:W-:Y:S02]  /*0120*/  UIADD3.X UR7, UPT, UPT, URZ, UR5, URZ, UP0, !UPT ;  /* 0x00000005ff077290 */ /* 0x000fe400087fe4ff */
[----:B------:R-:W-:-:S04]  /*0130*/  IMAD.U32 R4, RZ, RZ, UR6 ;  /* 0x00000006ff047e24 */ /* 0x000fc8000f8e00ff */
[----:B------:R-:W-:Y:S01]  /*0140*/  IMAD.U32 R5, RZ, RZ, UR7 ;  /* 0x00000007ff057e24 */ /* 0x000fe2000f8e00ff */
[----:B0-----:R0:W-:Y:S04]  /*0150*/  STG.E.U8 desc[UR10][R2.64], R7 ;  /* 0x0000000702007986 */ /* 0x0011e8000c10110a */
[----:B------:R-:W2:Y:S02]  /*0160*/  LDG.E.U8 R0, desc[UR10][R4.64] ;  /* 0x0000000a04007981 */ /* 0x000ea4000c1e1100 */
[----:B--2---:R-:W-:-:S04]  /*0170*/  LOP3.LUT R0, R0, 0xf, RZ, 0xc0, !PT ;  /* 0x0000000f00007812 */ /* 0x004fc800078ec0ff */
[----:B------:R-:W-:-:S05]  /*0180*/  IADD3 R8, P0, PT, R0, UR12, RZ ;  /* 0x0000000c00087c10 */ /* 0x000fca000ff1e0ff */
[----:B------:R-:W-:-:S06]  /*0190*/  IMAD.X R9, RZ, RZ, UR13, P0 ;  /* 0x0000000dff097e24 */ /* 0x000fcc00080e06ff */
[----:B------:R-:W2:Y:S04]  /*01a0*/  LDG.E.U8.CONSTANT R9, desc[UR10][R8.64] ;  /* 0x0000000a08097981 */ /* 0x000ea8000c1e9100 */
[----:B--2---:R1:W-:Y:S04]  /*01b0*/  STG.E.U8 desc[UR10][R2.64+0x1], R9 ;  /* 0x0000010902007986 */ /* 0x0043e8000c10110a */
[----:B------:R-:W2:Y:S02]  /*01c0*/  LDG.E.U8 R0, desc[UR10][R4.64] ;  /* 0x0000000a04007981 */ /* 0x000ea4000c1e1100 */
[----:B--2---:R-:W-:-:S04]  /*01d0*/  SHF.R.U32.HI R0, RZ, 0x4, R0 ;  /* 0x00000004ff007819 */ /* 0x004fc80000011600 */
[----:B------:R-:W-:-:S04]  /*01e0*/  LOP3.LUT R0, R0, 0xffff, RZ, 0xc0, !PT ;  /* 0x0000ffff00007812 */ /* 0x000fc800078ec0ff */
[----:B------:R-:W-:-:S05]  /*01f0*/  IADD3 R10, P0, PT, R0, UR12, RZ ;  /* 0x0000000c000a7c10 */ /* 0x000fca000ff1e0ff */
[----:B------:R-:W-:-:S06]  /*0200*/  IMAD.X R11, RZ, RZ, UR13, P0 ;  /* 0x0000000dff0b7e24 */ /* 0x000fcc00080e06ff */
[----:B------:R-:W2:Y:S01]  /*0210*/  LDG.E.U8.CONSTANT R11, desc[UR10][R10.64] ;  /* 0x0000000a0a0b7981 */ /* 0x000ea2000c1e9100 */
[----:B------:R-:W-:-:S04]  /*0220*/  UIADD3 UR6, UPT, UPT, UR8, 0x76ea12ba, URZ ;  /* 0x76ea12ba08067890 */ /* 0x000fc8000fffe0ff */
[----:B------:R-:W-:-:S04]  /*0230*/  UIADD3 UR6, UP0, UPT, UR6, UR4, URZ ;  /* 0x0000000406067290 */ /* 0x000fc8000ff1e0ff */
[----:B------:R-:W-:Y:S02]  /*0240*/  UIADD3.X UR7, UPT, UPT, URZ, UR5, URZ, UP0, !UPT ;  /* 0x00000005ff077290 */ /* 0x000fe400087fe4ff */
[----:B------:R-:W-:-:S04]  /*0250*/  IMAD.U32 R6, RZ, RZ, UR6 ;  /* 0x00000006ff067e24 */ /* 0x000fc8000f8e00ff */
[----:B0-----:R-:W-:Y:S01]  /*0260*/  IMAD.U32 R7, RZ, RZ, UR7 ;  /* 0x00000007ff077e24 */ /* 0x001fe2000f8e00ff */
[----:B--2---:R0:W-:Y:S04]  /*0270*/  STG.E.U8 desc[UR10][R2.64+0x2], R11 ;  /* 0x0000020b02007986 */ /* 0x0041e8000c10110a */
[----:B------:R-:W2:Y:S02]  /*0280*/  LDG.E.U8 R0, desc[UR10][R6.64] ;  /* 0x0000000a06007981 */ /* 0x000ea4000c1e1100 */
[----:B--2---:R-:W-:-:S04]  /*0290*/  LOP3.LUT R0, R0, 0xf, RZ, 0xc0, !PT ;  /* 0x0000000f00007812 */ /* 0x004fc800078ec0ff */
[----:B------:R-:W-:-:S05]  /*02a0*/  IADD3 R4, P0, PT, R0, UR12, RZ ;  /* 0x0000000c00047c10 */ /* 0x000fca000ff1e0ff */
[----:B------:R-:W-:-:S05]  /*02b0*/  IMAD.X R5, RZ, RZ, UR13, P0 ;  /* 0x0000000dff057e24 */ /* 0x000fca00080e06ff */
[----:B------:R-:W2:Y:S04]  /*02c0*/  LDG.E.U8.CONSTANT R13, desc[UR10][R4.64] ;  /* 0x0000000a040d7981 */ /* 0x000ea8000c1e9100 */
[----:B--2---:R2:W-:Y:S04]  /*02d0*/  STG.E.U8 desc[UR10][R2.64+0x3], R13 ;  /* 0x0000030d02007986 */ /* 0x0045e8000c10110a */
[----:B------:R-:W3:Y:S02]  /*02e0*/  LDG.E.U8 R0, desc[UR10][R6.64] ;  /* 0x0000000a06007981 */ /* 0x000ee4000c1e1100 */
[----:B---3--:R-:W-:-:S04]  /*02f0*/  SHF.R.U32.HI R0, RZ, 0x4, R0 ;  /* 0x00000004ff007819 */ /* 0x008fc80000011600 */
[----:B------:R-:W-:-:S04]  /*0300*/  LOP3.LUT R0, R0, 0xffff, RZ, 0xc0, !PT ;  /* 0x0000ffff00007812 */ /* 0x000fc800078ec0ff */
[----:B------:R-:W-:-:S05]  /*0310*/  IADD3 R8, P0, PT, R0, UR12, RZ ;  /* 0x0000000c00087c10 */ /* 0x000fca000ff1e0ff */
[----:B-1----:R-:W-:-:S05]  /*0320*/  IMAD.X R9, RZ, RZ, UR13, P0 ;  /* 0x0000000dff097e24 */ /* 0x002fca00080e06ff */
[----:B0-----:R-:W3:Y:S01]  /*0330*/  LDG.E.U8.CONSTANT R11, desc[UR10][R8.64] ;  /* 0x0000000a080b7981 */ /* 0x001ee2000c1e9100 */
[----:B------:R-:W-:-:S04]  /*0340*/  UIADD3 UR6, UPT, UPT, UR8, -0x4da0e3e9, URZ ;  /* 0xb25f1c1708067890 */ /* 0x000fc8000fffe0ff */
[----:B------:R-:W-:-:S04]  /*0350*/  UIADD3 UR6, UP0, UPT, UR6, UR4, URZ ;  /* 0x0000000406067290 */ /* 0x000fc8000ff1e0ff */
[----:B------:R-:W-:Y:S02]  /*0360*/  UIADD3.X UR7, UPT, UPT, URZ, UR5, URZ, UP0, !UPT ;  /* 0x00000005ff077290 */ /* 0x000fe400087fe4ff */
[----:B------:R-:W-:-:S04]  /*0370*/  IMAD.U32 R4, RZ, RZ, UR6 ;  /* 0x00000006ff047e24 */ /* 0x000fc8000f8e00ff */
[----:B------:R-:W-:Y:S01]  /*0380*/  IMAD.U32 R5, RZ, RZ, UR7 ;  /* 0x00000007ff057e24 */ /* 0x000fe2000f8e00ff */
[----:B---3--:R0:W-:Y:S04]  /*0390*/  STG.E.U8 desc[UR10][R2.64+0x4], R11 ;  /* 0x0000040b02007986 */ /* 0x0081e8000c10110a */
[----:B------:R-:W3:Y:S02]  /*03a0*/  LDG.E.U8 R0, desc[UR10][R4.64] ;  /* 0x0000000a04007981 */ /* 0x000ee4000c1e1100 */
[----:B---3--:R-:W-:-:S04]  /*03b0*/  LOP3.LUT R0, R0, 0xf, RZ, 0xc0, !PT ;  /* 0x0000000f00007812 */ /* 0x008fc800078ec0ff */
[----:B------:R-:W-:-:S05]  /*03c0*/  IADD3 R6, P0, PT, R0, UR12, RZ ;  /* 0x0000000c00067c10 */ /* 0x000fca000ff1e0ff */
[----:B------:R-:W-:-:S05]  /*03d0*/  IMAD.X R7, RZ, RZ, UR13, P0 ;  /* 0x0000000dff077e24 */ /* 0x000fca00080e06ff */
[----:B--2---:R-:W2:Y:S04]  /*03e0*/  LDG.E.U8.CONSTANT R13, desc[UR10][R6.64] ;  /* 0x0000000a060d7981 */ /* 0x004ea8000c1e9100 */
[----:B--2---:R1:W-:Y:S04]  /*03f0*/  STG.E.U8 desc[UR10][R2.64+0x5], R13 ;  /* 0x0000050d02007986 */ /* 0x0043e8000c10110a */
[----:B------:R-:W2:Y:S02]  /*0400*/  LDG.E.U8 R0, desc[UR10][R4.64] ;  /* 0x0000000a04007981 */ /* 0x000ea4000c1e1100 */
[----:B--2---:R-:W-:-:S04]  /*0410*/  SHF.R.U32.HI R0, RZ, 0x4, R0 ;  /* 0x00000004ff007819 */ /* 0x004fc80000011600 */
[----:B------:R-:W-:-:S04]  /*0420*/  LOP3.LUT R0, R0, 0xffff, RZ, 0xc0, !PT ;  /* 0x0000ffff00007812 */ /* 0x000fc800078ec0ff */
[----:B------:R-:W-:-:S05]  /*0430*/  IADD3 R8, P0, PT, R0, UR12, RZ ;  /* 0x0000000c00087c10 */ /* 0x000fca000ff1e0ff */
[----:B------:R-:W-:-:S05]  /*0440*/  IMAD.X R9, RZ, RZ, UR13, P0 ;  /* 0x0000000dff097e24 */ /* 0x000fca00080e06ff */
[----:B0-----:R-:W2:Y:S01]  /*0450*/  LDG.E.U8.CONSTANT R11, desc[UR10][R8.64] ;  /* 0x0000000a080b7981 */ /* 0x001ea2000c1e9100 */
[----:B------:R-:W-:-:S04]  /*0460*/  UIADD3 UR6, UPT, UPT, UR8, -0x122bda8c, URZ ;  /* 0xedd4257408067890 */ /* 0x000fc8000fffe0ff */
[----:B------:R-:W-:-:S04]  /*0470*/  UIADD3 UR6, UP0, UPT, UR6, UR4, URZ ;  /* 0x0000000406067290 */ /* 0x000fc8000ff1e0ff */
[----:B------:R-:W-:Y:S02]  /*0480*/  UIADD3.X UR7, UPT, UPT, URZ, UR5, URZ, UP0, !UPT ;  /* 0x00000005ff077290 */ /* 0x000fe400087fe4ff */
[----:B------:R-:W-:-:S04]  /*0490*/  IMAD.U32 R6, RZ, RZ, UR6 ;  /* 0x00000006ff067e24 */ /* 0x000fc8000f8e00ff */
[----:B------:R-:W-:Y:S01]  /*04a0*/  IMAD.U32 R7, RZ, RZ, UR7 ;  /* 0x00000007ff077e24 */ /* 0x000fe2000f8e00ff */
[----:B--2---:R0:W-:Y:S04]  /*04b0*/  STG.E.U8 desc[UR10][R2.64+0x6], R11 ;  /* 0x0000060b02007986 */ /* 0x0041e8000c10110a */
[----:B------:R-:W2:Y:S02]  /*04c0*/  LDG.E.U8 R0, desc[UR10][R6.64] ;  /* 0x0000000a06007981 */ /* 0x000ea4000c1e1100 */
[----:B--2---:R-:W-:-:S04]  /*04d0*/  LOP3.LUT R0, R0, 0xf, RZ, 0xc0, !PT ;  /* 0x0000000f00007812 */ /* 0x004fc800078ec0ff */
[----:B------:R-:W-:-:S05]  /*04e0*/  IADD3 R4, P0, PT, R0, UR12, RZ ;  /* 0x0000000c00047c10 */ /* 0x000fca000ff1e0ff */
[----:B------:R-:W-:-:S05]  /*04f0*/  IMAD.X R5, RZ, RZ, UR13, P0 ;  /* 0x0000000dff057e24 */ /* 0x000fca00080e06ff */
[----:B-1----:R-:W2:Y:S04]  /*0500*/  LDG.E.U8.CONSTANT R13, desc[UR10][R4.64] ;  /* 0x0000000a040d7981 */ /* 0x002ea8000c1e9100 */
[----:B--2---:R1:W-:Y:S04]  /*0510*/  STG.E.U8 desc[UR10][R2.64+0x7], R13 ;  /* 0x0000070d02007986 */ /* 0x0043e8000c10110a */
[----:B------:R-:W2:Y:S02]  /*0520*/  LDG.E.U8 R0, desc[UR10][R6.64] ;  /* 0x0000000a06007981 */ /* 0x000ea4000c1e1100 */
[----:B--2---:R-:W-:-:S04]  /*0530*/  SHF.R.U32.HI R0, RZ, 0x4, R0 ;  /* 0x00000004ff007819 */ /* 0x004fc80000011600 */
[----:B------:R-:W-:-:S04]  /*0540*/  LOP3.LUT R0, R0, 0xffff, RZ, 0xc0, !PT ;  /* 0x0000ffff00007812 */ /* 0x000fc800078ec0ff */
[----:B------:R-:W-:-:S05]  /*0550*/  IADD3 R8, P0, PT, R0, UR12, RZ ;  /* 0x0000000c00087c10 */ /* 0x000fca000ff1e0ff */
[----:B------:R-:W-:-:S05]  /*0560*/  IMAD.X R9, RZ, RZ, UR13, P0 ;  /* 0x0000000dff097e24 */ /* 0x000fca00080e06ff */
[----:B0-----:R-:W2:Y:S01]  /*0570*/  LDG.E.U8.CONSTANT R11, desc[UR10][R8.64] ;  /* 0x0000000a080b7981 */ /* 0x001ea2000c1e9100 */
[----:B------:R-:W-:-:S04]  /*0580*/  UIADD3 UR6, UPT, UPT, UR8, 0x29492ed1, URZ ;  /* 0x29492ed108067890 */ /* 0x000fc8000fffe0ff */
        /* <DEDUP_REMOVED lines=172> */
[----:B--2---:R-:W-:Y:S04]  /*1050*/  STG.E.U8 desc[UR10][R2.64+0x1b], R13 ;  /* 0x00001b0d02007986 */ /* 0x004fe8000c10110a */
        /* <DEDUP_REMOVED lines=15> */
[----:B------:R-:W-:-:S06]  /*1150*/  IMAD.X R7, RZ, RZ, UR13, P0 ;  /* 0x0000000dff077e24 */ /* 0x000fcc00080e06ff */
[----:B------:R-:W2:Y:S04]  /*1160*/  LDG.E.U8.CONSTANT R7, desc[UR10][R6.64] ;  /* 0x0000000a06077981 */ /* 0x000ea8000c1e9100 */
[----:B--2---:R1:W-:Y:S04]  /*1170*/  STG.E.U8 desc[UR10][R2.64+0x1d], R7 ;  /* 0x00001d0702007986 */ /* 0x0043e8000c10110a */
[----:B------:R-:W2:Y:S01]  /*1180*/  LDG.E.U8 R0, desc[UR10][R4.64] ;  /* 0x0000000a04007981 */ /* 0x000ea2000c1e1100 */
[----:B------:R-:W-:Y:S01]  /*1190*/  UIADD3 UR8, UPT, UPT, UR8, -0x48af6a30, URZ ;  /* 0xb75095d008087890 */ /* 0x000fe2000fffe0ff */
[----:B------:R-:W-:-:S03]  /*11a0*/  UMOV UR6, 0x9adeb982 ;  /* 0x9adeb98200067882 */ /* 0x000fc60000000000 */
[----:B------:R-:W-:Y:S01]  /*11b0*/  ULOP3.LUT UR9, UR8, 0x3fca1c4, URZ, 0x3c, !UPT ;  /* 0x03fca1c408097892 */ /* 0x000fe2000f8e3cff */
[----:B------:R-:W-:Y:S01]  /*11c0*/  UMOV UR7, 0x592 ;  /* 0x0000059200077882 */ /* 0x000fe20000000000 */
[----:B--2---:R-:W-:-:S04]  /*11d0*/  SHF.R.U32.HI R0, RZ, 0x4, R0 ;  /* 0x00000004ff007819 */ /* 0x004fc80000011600 */
[----:B------:R-:W-:-:S04]  /*11e0*/  LOP3.LUT R0, R0, 0xffff, RZ, 0xc0, !PT ;  /* 0x0000ffff00007812 */ /* 0x000fc800078ec0ff */
[----:B------:R-:W-:-:S05]  /*11f0*/  IADD3 R8, P0, PT, R0, UR12, RZ ;  /* 0x0000000c00087c10 */ /* 0x000fca000ff1e0ff */
[----:B------:R-:W-:-:S06]  /*1200*/  IMAD.X R9, RZ, RZ, UR13, P0 ;  /* 0x0000000dff097e24 */ /* 0x000fcc00080e06ff */
[----:B------:R-:W2:Y:S01]  /*1210*/  LDG.E.U8.CONSTANT R9, desc[UR10][R8.64] ;  /* 0x0000000a08097981 */ /* 0x000ea2000c1e9100 */
[----:B------:R-:W-:Y:S02]  /*1220*/  UIMAD.WIDE.U32 UR6, UR9, -0x21131993, UR6 ;  /* 0xdeece66d090678a5 */ /* 0x000fe4000f8e0006 */
[----:B------:R-:W-:Y:S02]  /*1230*/  UIADD3 UR8, UP0, UPT, UR8, UR4, URZ ;  /* 0x0000000408087290 */ /* 0x000fe4000ff1e0ff */
[----:B------:R-:W-:Y:S02]  /*1240*/  UIMAD UR4, UR9, 0x5, UR7 ;  /* 0x00000005090478a4 */ /* 0x000fe4000f8e0207 */
[----:B------:R-:W-:Y:S02]  /*1250*/  UIADD3.X UR9, UPT, UPT, URZ, UR5, URZ, UP0, !UPT ;  /* 0x00000005ff097290 */ /* 0x000fe400087fe4ff */
[----:B------:R-:W-:Y:S01]  /*1260*/  USHF.R.U64 UR7, UR6, 0x4, UR4 ;  /* 0x0000000406077899 */ /* 0x000fe20008001204 */
[----:B------:R-:W-:Y:S01]  /*1270*/  IMAD.U32 R4, RZ, RZ, UR8 ;  /* 0x00000008ff047e24 */ /* 0x000fe2000f8e00ff */
[----:B------:R-:W-:-:S02]  /*1280*/  USHF.R.U64 UR5, UR6, 0x14, UR4 ;  /* 0x0000001406057899 */ /* 0x000fc40008001204 */
[----:B------:R-:W-:Y:S01]  /*1290*/  USHF.R.U32.HI UR4, URZ, 0x4, UR4 ;  /* 0x00000004ff047899 */ /* 0x000fe20008011604 */
[----:B------:R-:W-:Y:S01]  /*12a0*/  IMAD.U32 R5, RZ, RZ, UR9 ;  /* 0x00000009ff057e24 */ /* 0x000fe2000f8e00ff */
[----:B------:R-:W-:Y:S02]  /*12b0*/  ULOP3.LUT UR5, UR5, 0xf, URZ, 0xc0, !UPT ;  /* 0x0000000f05057892 */ /* 0x000fe4000f8ec0ff */
[----:B------:R-:W-:Y:S02]  /*12c0*/  ULOP3.LUT UR4, UR4, 0xf, URZ, 0xc0, !UPT ;  /* 0x0000000f04047892 */ /* 0x000fe4000f8ec0ff */
[----:B------:R-:W-:Y:S02]  /*12d0*/  ULOP3.LUT UR6, UR7, 0xf, URZ, 0xc0, !UPT ;  /* 0x0000000f07067892 */ /* 0x000fe4000f8ec0ff */
[----:B------:R-:W-:Y:S02]  /*12e0*/  UIADD3 UR5, UP1, UPT, UR5, UR12, URZ ;  /* 0x0000000c05057290 */ /* 0x000fe4000ff3e0ff */
[----:B------:R-:W-:-:S02]  /*12f0*/  UIADD3 UR4, UP2, UPT, UR4, UR12, URZ ;  /* 0x0000000c04047290 */ /* 0x000fc4000ff5e0ff */
[----:B------:R-:W-:Y:S02]  /*1300*/  UIADD3 UR6, UP0, UPT, UR6, UR12, URZ ;  /* 0x0000000c06067290 */ /* 0x000fe4000ff1e0ff */
[----:B------:R-:W-:Y:S02]  /*1310*/  UIADD3.X UR8, UPT, UPT, URZ, UR13, URZ, UP1, !UPT ;  /* 0x0000000dff087290 */ /* 0x000fe40008ffe4ff */
[----:B------:R-:W-:Y:S02]  /*1320*/  UIADD3.X UR7, UPT, UPT, URZ, UR13, URZ, UP2, !UPT ;  /* 0x0000000dff077290 */ /* 0x000fe400097fe4ff */
[----:B------:R-:W-:Y:S01]  /*1330*/  UIADD3.X UR9, UPT, UPT, URZ, UR13, URZ, UP0, !UPT ;  /* 0x0000000dff097290 */ /* 0x000fe200087fe4ff */
[----:B------:R-:W-:Y:S02]  /*1340*/  IMAD.U32 R6, RZ, RZ, UR6 ;  /* 0x00000006ff067e24 */ /* 0x000fe4000f8e00ff */
[----:B0-----:R-:W-:Y:S02]  /*1350*/  IMAD.U32 R11, RZ, RZ, UR8 ;  /* 0x00000008ff0b7e24 */ /* 0x001fe4000f8e00ff */
[----:B------:R-:W-:-:S02]  /*1360*/  IMAD.U32 R15, RZ, RZ, UR7 ;  /* 0x00000007ff0f7e24 */ /* 0x000fc4000f8e00ff */
[----:B-1----:R-:W-:Y:S02]  /*1370*/  IMAD.U32 R7, RZ, RZ, UR9 ;  /* 0x00000009ff077e24 */ /* 0x002fe4000f8e00ff */
[----:B------:R-:W-:Y:S02]  /*1380*/  IMAD.U32 R10, RZ, RZ, UR5 ;  /* 0x00000005ff0a7e24 */ /* 0x000fe4000f8e00ff */
[----:B------:R-:W-:Y:S01]  /*1390*/  IMAD.U32 R14, RZ, RZ, UR4 ;  /* 0x00000004ff0e7e24 */ /* 0x000fe2000f8e00ff */
[----:B------:R-:W3:Y:S04]  /*13a0*/  LDG.E.U8.CONSTANT R17, desc[UR10][R6.64] ;  /* 0x0000000a06117981 */ /* 0x000ee8000c1e9100 */
[----:B------:R-:W4:Y:S04]  /*13b0*/  LDG.E.U8.CONSTANT R11, desc[UR10][R10.64] ;  /* 0x0000000a0a0b7981 */ /* 0x000f28000c1e9100 */
[----:B------:R-:W5:Y:S04]  /*13c0*/  LDG.E.U8.CONSTANT R15, desc[UR10][R14.64] ;  /* 0x0000000a0e0f7981 */ /* 0x000f68000c1e9100 */
[----:B--2---:R0:W-:Y:S04]  /*13d0*/  STG.E.U8 desc[UR10][R2.64+0x1e], R9 ;  /* 0x00001e0902007986 */ /* 0x0041e8000c10110a */
[----:B------:R-:W2:Y:S01]  /*13e0*/  LDG.E.U8 R4, desc[UR10][R4.64] ;  /* 0x0000000a04047981 */ /* 0x000ea2000c1e1100 */
[----:B---3--:R-:W-:-:S02]  /*13f0*/  LOP3.LUT R8, R17, 0xf, RZ, 0xc0, !PT ;  /* 0x0000000f11087812 */ /* 0x008fc400078ec0ff */
[----:B----4-:R-:W-:Y:S02]  /*1400*/  LOP3.LUT R12, R11, 0xf, RZ, 0xc0, !PT ;  /* 0x0000000f0b0c7812 */ /* 0x010fe400078ec0ff */
[----:B-----5:R-:W-:Y:S02]  /*1410*/  LOP3.LUT R0, R15, 0xf, RZ, 0xc0, !PT ;  /* 0x0000000f0f007812 */ /* 0x020fe400078ec0ff */
[----:B------:R-:W-:Y:S02]  /*1420*/  IADD3 R8, P1, PT, R8, UR12, RZ ;  /* 0x0000000c08087c10 */ /* 0x000fe4000ff3e0ff */
[----:B------:R-:W-:-:S03]  /*1430*/  IADD3 R12, P0, PT, R12, UR12, RZ ;  /* 0x0000000c0c0c7c10 */ /* 0x000fc6000ff1e0ff */
[----:B0-----:R-:W-:Y:S02]  /*1440*/  IMAD.X R9, RZ, RZ, UR13, P1 ;  /* 0x0000000dff097e24 */ /* 0x001fe400088e06ff */
[----:B------:R-:W-:-:S04]  /*1450*/  IMAD.X R13, RZ, RZ, UR13, P0 ;  /* 0x0000000dff0d7e24 */ /* 0x000fc800080e06ff */
[----:B------:R-:W3:Y:S04]  /*1460*/  LDG.E.U8.CONSTANT R9, desc[UR10][R8.64] ;  /* 0x0000000a08097981 */ /* 0x000ee8000c1e9100 */
[----:B------:R-:W4:Y:S01]  /*1470*/  LDG.E.U8.CONSTANT R13, desc[UR10][R12.64] ;  /* 0x0000000a0c0d7981 */ /* 0x000f22000c1e9100 */
[----:B--2---:R-:W-:-:S04]  /*1480*/  LOP3.LUT R4, R4, 0xf, RZ, 0xc0, !PT ;  /* 0x0000000f04047812 */ /* 0x004fc800078ec0ff */
[----:B------:R-:W-:-:S05]  /*1490*/  IADD3 R4, P2, PT, R4, UR12, RZ ;  /* 0x0000000c04047c10 */ /* 0x000fca000ff5e0ff */
[----:B------:R-:W-:Y:S01]  /*14a0*/  IMAD.X R5, RZ, RZ, UR13, P2 ;  /* 0x0000000dff057e24 */ /* 0x000fe200090e06ff */
[----:B------:R-:W-:-:S05]  /*14b0*/  IADD3 R6, P2, PT, R0, UR12, RZ ;  /* 0x0000000c00067c10 */ /* 0x000fca000ff5e0ff */
[----:B------:R-:W-:Y:S01]  /*14c0*/  IMAD.X R7, RZ, RZ, UR13, P2 ;  /* 0x0000000dff077e24 */ /* 0x000fe200090e06ff */
[----:B------:R-:W2:Y:S05]  /*14d0*/  LDG.E.U8.CONSTANT R5, desc[UR10][R4.64] ;  /* 0x0000000a04057981 */ /* 0x000eaa000c1e9100 */
[----:B------:R-:W5:Y:S01]  /*14e0*/  LDG.E.U8.CONSTANT R7, desc[UR10][R6.64] ;  /* 0x0000000a06077981 */ /* 0x000f62000c1e9100 */
[----:B------:R-:W-:-:S03]  /*14f0*/  IMAD.MOV.U32 R0, RZ, RZ, 0x30 ;  /* 0x00000030ff007424 */ /* 0x000fc600078e00ff */
[----:B------:R-:W-:Y:S04]  /*1500*/  STG.E.U8 desc[UR10][R2.64+0x20], R17 ;  /* 0x0000201102007986 */ /* 0x000fe8000c10110a */
[----:B------:R-:W-:Y:S04]  /*1510*/  STG.E.U8 desc[UR10][R2.64+0x26], R0 ;  /* 0x0000260002007986 */ /* 0x000fe8000c10110a */
[----:B------:R-:W-:Y:S04]  /*1520*/  STG.E.U8 desc[UR10][R2.64+0x27], R0 ;  /* 0x0000270002007986 */ /* 0x000fe8000c10110a */
[----:B------:R-:W-:Y:S04]  /*1530*/  STG.E.U8 desc[UR10][R2.64+0x22], R11 ;  /* 0x0000220b02007986 */ /* 0x000fe8000c10110a */
[----:B------:R-:W-:Y:S04]  /*1540*/  STG.E.U8 desc[UR10][R2.64+0x24], R15 ;  /* 0x0000240f02007986 */ /* 0x000fe8000c10110a */
[----:B---3--:R-:W-:Y:S04]  /*1550*/  STG.E.U8 desc[UR10][R2.64+0x21], R9 ;  /* 0x0000210902007986 */ /* 0x008fe8000c10110a */
[----:B----4-:R-:W-:Y:S04]  /*1560*/  STG.E.U8 desc[UR10][R2.64+0x23], R13 ;  /* 0x0000230d02007986 */ /* 0x010fe8000c10110a */
[----:B--2---:R-:W-:Y:S04]  /*1570*/  STG.E.U8 desc[UR10][R2.64+0x1f], R5 ;  /* 0x00001f0502007986 */ /* 0x004fe8000c10110a */
[----:B-----5:R-:W-:Y:S01]  /*1580*/  STG.E.U8 desc[UR10][R2.64+0x25], R7 ;  /* 0x0000250702007986 */ /* 0x020fe2000c10110a */
[----:B------:R-:W-:Y:S05]  /*1590*/  EXIT ;  /* 0x000000000000794d */ /* 0x000fea0003800000 */
.L_x_2:
        /* <DEDUP_REMOVED lines=14> */
.L_x_7:


//--------------------- .text._Z11fill_memoryPhPx --------------------------
	.section	.text._Z11fill_memoryPhPx,"ax",@progbits
	.align	128
        .global         _Z11fill_memoryPhPx
        .type           _Z11fill_memoryPhPx,@function
        .size           _Z11fill_memoryPhPx,(.L_x_8 - _Z11fill_memoryPhPx)
        .other          _Z11fill_memoryPhPx,@"STO_CUDA_ENTRY STV_DEFAULT"
_Z11fill_memoryPhPx:
.text._Z11fill_memoryPhPx:
[----:B------:R-:W-:Y:S01]  /*0000*/  LDC R1, c[0x0][0x37c] ;  /* 0x0000df00ff017b82 */ /* 0x000fe20000000800 */
[----:B------:R-:W0:Y:S01]  /*0010*/  LDCU.64 UR4, c[0x0][0x380] ;  /* 0x00007000ff0477ac */ /* 0x000e220008000a00 */
[----:B------:R-:W1:Y:S01]  /*0020*/  LDCU.64 UR6, c[0x0][0x358] ;  /* 0x00006b00ff0677ac */ /* 0x000e620008000a00 */
[----:B0-----:R-:W-:-:S04]  /*0030*/  UIADD3 UR4, UP0, UPT, UR4, 0x40, URZ ;  /* 0x0000004004047890 */ /* 0x001fc8000ff1e0ff */
[----:B------:R-:W-:Y:S02]  /*0040*/  UIADD3.X UR5, UPT, UPT, URZ, UR5, URZ, UP0, !UPT ;  /* 0x00000005ff057290 */ /* 0x000fe400087fe4ff */
[----:B------:R-:W-:Y:S01]  /*0050*/  MOV R0, UR4 ;  /* 0x0000000400007c02 */ /* 0x000fe20008000f00 */
[----:B------:R-:W-:-:S03]  /*0060*/  UMOV UR4, URZ ;  /* 0x000000ff00047c82 */ /* 0x000fc60008000000 */
[----:B-1----:R-:W-:-:S07]  /*0070*/  MOV R11, UR5 ;  /* 0x00000005000b7c02 */ /* 0x002fce0008000f00 */
.L_x_3:
[----:B0-----:R-:W0:Y:S02]  /*0080*/  LDC.64 R2, c[0x0][0x388] ;  /* 0x0000e200ff027b82 */ /* 0x001e240000000a00 */
[----:B0-----:R-:W2:Y:S01]  /*0090*/  LDG.E.64 R6, desc[UR6][R2.64] ;  /* 0x0000000602067981 */ /* 0x001ea2000c1e1b00 */
[----:B------:R-:W-:Y:S01]  /*00a0*/  HFMA2 R4, -RZ, RZ, 0, 6.55651092529296875e-07 ;  /* 0x0000000bff047431 */ /* 0x000fe200000001ff */
[----:B------:R-:W-:Y:S01]  /*00b0*/  MOV R5, 0x0 ;  /* 0x0000000000057802 */ /* 0x000fe20000000f00 */
[----:B--2---:R-:W-:-:S03]  /*00c0*/  IMAD R7, R7, -0x21131993, RZ ;  /* 0xdeece66d07077824 */ /* 0x004fc600078e02ff */
[----:B------:R-:W-:-:S04]  /*00d0*/  IMAD.WIDE.U32 R8, R6, -0x21131993, R4 ;  /* 0xdeece66d06087825 */ /* 0x000fc800078e0004 */
[----:B------:R-:W-:Y:S01]  /*00e0*/  IMAD R7, R6, 0x5, R7 ;  /* 0x0000000506077824 */ /* 0x000fe200078e0207 */
[----:B------:R-:W-:-:S04]  /*00f0*/  MOV R6, R0 ;  /* 0x0000000000067202 */ /* 0x000fc80000000f00 */
[----:B------:R-:W-:Y:S02]  /*0100*/  IADD3 R9, PT, PT, R9, R7, RZ ;  /* 0x0000000709097210 */ /* 0x000fe40007ffe0ff */
[----:B------:R-:W-:Y:S02]  /*0110*/  MOV R7, R11 ;  /* 0x0000000b00077202 */ /* 0x000fe40000000f00 */
[----:B------:R-:W-:-:S05]  /*0120*/  LOP3.LUT R9, R9, 0xffff, RZ, 0xc0, !PT ;  /* 0x0000ffff09097812 */ /* 0x000fca00078ec0ff */
[----:B------:R-:W-:Y:S04]  /*0130*/  STG.E.64 desc[UR6][R2.64], R8 ;  /* 0x0000000802007986 */ /* 0x000fe8000c101b06 */
[----:B------:R0:W-:Y:S04]  /*0140*/  STG.E.64 desc[UR6][R6.64+-0x40], R8 ;  /* 0xffffc00806007986 */ /* 0x0001e8000c101b06 */
[----:B------:R-:W2:Y:S02]  /*0150*/  LDG.E.64 R10, desc[UR6][R2.64] ;  /* 0x00000006020a7981 */ /* 0x000ea4000c1e1b00 */
[----:B--2---:R-:W-:-:S02]  /*0160*/  IMAD R11, R11, -0x21131993, RZ ;  /* 0xdeece66d0b0b7824 */ /* 0x004fc400078e02ff */
[----:B------:R-:W-:-:S04]  /*0170*/  IMAD.WIDE.U32 R12, R10, -0x21131993, R4 ;  /* 0xdeece66d0a0c7825 */ /* 0x000fc800078e0004 */
[----:B------:R-:W-:-:S05]  /*0180*/  IMAD R11, R10, 0x5, R11 ;  /* 0x000000050a0b7824 */ /* 0x000fca00078e020b */
[----:B------:R-:W-:-:S04]  /*0190*/  IADD3 R10, PT, PT, R13, R11, RZ ;  /* 0x0000000b0d0a7210 */ /* 0x000fc80007ffe0ff */
[----:B------:R-:W-:Y:S02]  /*01a0*/  LOP3.LUT R11, R10, 0xffff, RZ, 0xc0, !PT ;  /* 0x0000ffff0a0b7812 */ /* 0x000fe400078ec0ff */
[----:B------:R-:W-:-:S05]  /*01b0*/  MOV R10, R12 ;  /* 0x0000000c000a7202 */ /* 0x000fca0000000f00 */
[----:B------:R-:W-:Y:S04]  /*01c0*/  STG.E.64 desc[UR6][R2.64], R10 ;  /* 0x0000000a02007986 */ /* 0x000fe8000c101b06 */
[----:B------:R1:W-:Y:S04]  /*01d0*/  STG.E.64 desc[UR6][R6.64+-0x38], R10 ;  /* 0xffffc80a06007986 */ /* 0x0003e8000c101b06 */
[----:B------:R-:W2:Y:S02]  /*01e0*/  LDG.E.64 R12, desc[UR6][R2.64] ;  /* 0x00000006020c7981 */ /* 0x000ea4000c1e1b00 */
[----:B--2---:R-:W-:-:S02]  /*01f0*/  IMAD R13, R13, -0x21131993, RZ ;  /* 0xdeece66d0d0d7824 */ /* 0x004fc400078e02ff */
[----:B0-----:R-:W-:-:S04]  /*0200*/  IMAD.WIDE.U32 R8, R12, -0x21131993, R4 ;  /* 0xdeece66d0c087825 */ /* 0x001fc800078e0004 */
[----:B------:R-:W-:-:S05]  /*0210*/  IMAD R13, R12, 0x5, R13 ;  /* 0x000000050c0d7824 */ /* 0x000fca00078e020d */
[----:B------:R-:W-:-:S04]  /*0220*/  IADD3 R9, PT, PT, R9, R13, RZ ;  /* 0x0000000d09097210 */ /* 0x000fc80007ffe0ff */
[----:B------:R-:W-:-:S05]  /*0230*/  LOP3.LUT R9, R9, 0xffff, RZ, 0xc0, !PT ;  /* 0x0000ffff09097812 */ /* 0x000fca00078ec0ff */
[----:B------:R-:W-:Y:S04]  /*0240*/  STG.E.64 desc[UR6][R2.64], R8 ;  /* 0x0000000802007986 */ /* 0x000fe8000c101b06 */
[----:B------:R0:W-:Y:S04]  /*0250*/  STG.E.64 desc[UR6][R6.64+-0x30], R8 ;  /* 0xffffd00806007986 */ /* 0x0001e8000c101b06 */
[----:B------:R-:W2:Y:S02]  /*0260*/  LDG.E.64 R12, desc[UR6][R2.64] ;  /* 0x00000006020c7981 */ /* 0x000ea4000c1e1b00 */
[----:B--2---:R-:W-:-:S02]  /*0270*/  IMAD R13, R13, -0x21131993, RZ ;  /* 0xdeece66d0d0d7824 */ /* 0x004fc400078e02ff */
[----:B-1----:R-:W-:-:S04]  /*0280*/  IMAD.WIDE.U32 R10, R12, -0x21131993, R4 ;  /* 0xdeece66d0c0a7825 */ /* 0x002fc800078e0004 */
[----:B------:R-:W-:-:S05]  /*0290*/  IMAD R13, R12, 0x5, R13 ;  /* 0x000000050c0d7824 */ /* 0x000fca00078e020d */
[----:B------:R-:W-:-:S04]  /*02a0*/  IADD3 R11, PT, PT, R11, R13, RZ ;  /* 0x0000000d0b0b7210 */ /* 0x000fc80007ffe0ff */
[----:B------:R-:W-:-:S05]  /*02b0*/  LOP3.LUT R11, R11, 0xffff, RZ, 0xc0, !PT ;  /* 0x0000ffff0b0b7812 */ /* 0x000fca00078ec0ff */
        /* <DEDUP_REMOVED lines=88> */
[----:B------:R0:W-:Y:S04]  /*0840*/  STG.E.64 desc[UR6][R2.64], R8 ;  /* 0x0000000802007986 */ /* 0x0001e8000c101b06 */
[----:B------:R0:W-:Y:S04]  /*0850*/  STG.E.64 desc[UR6][R6.64+0x30], R8 ;  /* 0x0000300806007986 */ /* 0x0001e8000c101b06 */
[----:B------:R-:W1:Y:S01]  /*0860*/  LDG.E.64 R12, desc[UR6][R2.64] ;  /* 0x00000006020c7981 */ /* 0x000e62000c1e1b00 */
[----:B------:R-:W-:Y:S01]  /*0870*/  UIADD3 UR4, UPT, UPT, UR4, 0x10, URZ ;  /* 0x0000001004047890 */ /* 0x000fe2000fffe0ff */
[----:B------:R-:W-:-:S03]  /*0880*/  IADD3 R0, P0, PT, R6, 0x80, RZ ;  /* 0x0000008006007810 */ /* 0x000fc60007f1e0ff */
[----:B------:R-:W-:Y:S01]  /*0890*/  UISETP.NE.AND UP0, UPT, UR4, 0x20000000, UPT ;  /* 0x200000000400788c */ /* 0x000fe2000bf05270 */
[----:B-1----:R-:W-:Y:S02]  /*08a0*/  IMAD R11, R13, -0x21131993, RZ ;  /* 0xdeece66d0d0b7824 */ /* 0x002fe400078e02ff */
[----:B------:R-:W-:-:S04]  /*08b0*/  IMAD.WIDE.U32 R4, R12, -0x21131993, R4 ;  /* 0xdeece66d0c047825 */ /* 0x000fc800078e0004 */
[----:B------:R-:W-:-:S05]  /*08c0*/  IMAD R11, R12, 0x5, R11 ;  /* 0x000000050c0b7824 */ /* 0x000fca00078e020b */
[----:B------:R-:W-:Y:S02]  /*08d0*/  IADD3 R5, PT, PT, R5, R11, RZ ;  /* 0x0000000b05057210 */ /* 0x000fe40007ffe0ff */
[----:B------:R-:W-:Y:S02]  /*08e0*/  IADD3.X R11, PT, PT, RZ, R7, RZ, P0, !PT ;  /* 0x00000007ff0b7210 */ /* 0x000fe400007fe4ff */
[----:B------:R-:W-:-:S05]  /*08f0*/  LOP3.LUT R5, R5, 0xffff, RZ, 0xc0, !PT ;  /* 0x0000ffff05057812 */ /* 0x000fca00078ec0ff */
[----:B------:R0:W-:Y:S04]  /*0900*/  STG.E.64 desc[UR6][R2.64], R4 ;  /* 0x0000000402007986 */ /* 0x0001e8000c101b06 */
[----:B------:R0:W-:Y:S01]  /*0910*/  STG.E.64 desc[UR6][R6.64+0x38], R4 ;  /* 0x0000380406007986 */ /* 0x0001e2000c101b06 */
[----:B------:R-:W-:Y:S05]  /*0920*/  BRA.U UP0, `(.L_x_3) ;  /* 0xfffffff500d47547 */ /* 0x000fea000b83ffff */
[----:B------:R-:W-:Y:S05]  /*0930*/  EXIT ;  /* 0x000000000000794d */ /* 0x000fea0003800000 */
.L_x_4:
        /* <DEDUP_REMOVED lines=12> */
.L_x_8:


//--------------------- .nv.global.init           --------------------------
	.section	.nv.global.init,"aw",@progbits
.nv.global.init:
	.type		$str,@object
	.size		$str,(.L_0 - $str)
$str:
        /*0000*/ 	.byte	0x30, 0x31, 0x32, 0x33, 0x34, 0x35, 0x36, 0x37, 0x38, 0x39, 0x61, 0x62, 0x63, 0x64, 0x65, 0x66
        /*0010*/ 	.byte	0x00
.L_0:


//--------------------- .nv.shared.reserved.0     --------------------------
	.section	.nv.shared.reserved.0,"aw",@nobits
	.weak		__nv_reservedSMEM_offset_0_alias
	.size		__nv_reservedSMEM_offset_0_alias, 0, 64
	.other		__nv_reservedSMEM_offset_0_alias,@"STO_CUDA_RESERVED_SHARED STV_DEFAULT"
__nv_reservedSMEM_offset_0_alias:
	.zero		0
	.zero		64


//--------------------- .nv.constant0._Z11ihatemylifexPx --------------------------
	.section	.nv.constant0._Z11ihatemylifexPx,"a",@progbits
	.sectionflags	@""
	.align	4
.nv.constant0._Z11ihatemylifexPx:
	.zero		912


//--------------------- .nv.constant0._Z4zeroPh   --------------------------
	.section	.nv.constant0._Z4zeroPh,"a",@progbits
	.sectionflags	@""
	.align	4
.nv.constant0._Z4zeroPh:
	.zero		904


//--------------------- .nv.constant0._Z9gen_noncejPhS_ --------------------------
	.section	.nv.constant0._Z9gen_noncejPhS_,"a",@progbits
	.sectionflags	@""
	.align	4
.nv.constant0._Z9gen_noncejPhS_:
	.zero		920


//--------------------- .nv.constant0._Z11fill_memoryPhPx --------------------------
	.section	.nv.constant0._Z11fill_memoryPhPx,"a",@progbits
	.sectionflags	@""
	.align	4
.nv.constant0._Z11fill_memoryPhPx:
	.zero		912


//--------------------- SYMBOLS --------------------------

	.type		.nv.reservedSmem.offset0,@object
	.size		.nv.reservedSmem.offset0,0x4
